//
// Generated by NVIDIA NVVM Compiler
//
// Compiler Build ID: CL-36424714
// Cuda compilation tools, release 13.0, V13.0.88
// Based on NVVM 20.0.0
//

.version 9.0
.target sm_100
.address_size 64

	// .globl	_Z7isValidPiiPb
.extern .shared .align 16 .b8 s[];

.visible .entry _Z7isValidPiiPb(
	.param .u64 .ptr .align 1 _Z7isValidPiiPb_param_0,
	.param .u32 _Z7isValidPiiPb_param_1,
	.param .u64 .ptr .align 1 _Z7isValidPiiPb_param_2
)
{
	.reg .pred 	%p<133>;
	.reg .b16 	%rs<25>;
	.reg .b32 	%r<234>;
	.reg .b64 	%rd<15>;

	ld.param.u64 	%rd7, [_Z7isValidPiiPb_param_0];
	ld.param.u32 	%r29, [_Z7isValidPiiPb_param_1];
	ld.param.u64 	%rd6, [_Z7isValidPiiPb_param_2];
	cvta.to.global.u64 	%rd1, %rd6;
	cvta.to.global.u64 	%rd2, %rd7;
	mov.u32 	%r1, %tid.x;
	setp.lt.u32 	%p1, %r1, %r29;
	@%p1 bra 	$L__BB0_55;
	mul.wide.u32 	%rd8, %r1, 4;
	add.s64 	%rd9, %rd2, %rd8;
	ld.global.u32 	%r2, [%rd9];
	shl.b32 	%r30, %r1, 2;
	mov.u32 	%r31, s;
	add.s32 	%r32, %r31, %r30;
	mov.b32 	%r33, 1;
	st.shared.u32 	[%r32], %r33;
	setp.eq.s32 	%p2, %r29, 0;
	setp.eq.s64 	%p3, %rd6, 0;
	or.pred  	%p4, %p3, %p2;
	@%p4 bra 	$L__BB0_42;
	and.b32  	%r3, %r29, 7;
	setp.lt.u32 	%p5, %r29, 8;
	mov.b32 	%r227, 0;
	@%p5 bra 	$L__BB0_21;
	and.b32  	%r227, %r29, 2147483640;
	mov.b32 	%r225, 0;
$L__BB0_4:
	.pragma "nounroll";
	sub.s32 	%r36, %r1, %r225;
	abs.s32 	%r37, %r36;
	sub.s32 	%r39, %r2, %r37;
	mul.wide.u32 	%rd10, %r225, 4;
	add.s64 	%rd3, %rd2, %rd10;
	ld.global.u32 	%r40, [%rd3];
	setp.ne.s32 	%p6, %r39, %r40;
	add.s32 	%r42, %r37, %r2;
	setp.ne.s32 	%p7, %r42, %r40;
	and.pred  	%p8, %p6, %p7;
	setp.eq.s32 	%p9, %r1, %r225;
	shl.b32 	%r43, %r225, 2;
	add.s32 	%r6, %r31, %r43;
	or.pred  	%p10, %p9, %p8;
	@%p10 bra 	$L__BB0_6;
	mov.b32 	%r45, 0;
	st.shared.u32 	[%r6], %r45;
$L__BB0_6:
	add.s32 	%r46, %r225, 1;
	sub.s32 	%r47, %r1, %r46;
	abs.s32 	%r48, %r47;
	sub.s32 	%r50, %r2, %r48;
	ld.global.u32 	%r51, [%rd3+4];
	setp.ne.s32 	%p11, %r50, %r51;
	add.s32 	%r53, %r48, %r2;
	setp.ne.s32 	%p12, %r53, %r51;
	and.pred  	%p13, %p11, %p12;
	setp.eq.s32 	%p14, %r1, %r46;
	or.pred  	%p15, %p14, %p13;
	@%p15 bra 	$L__BB0_8;
	mov.b32 	%r54, 0;
	st.shared.u32 	[%r6+4], %r54;
$L__BB0_8:
	add.s32 	%r55, %r225, 2;
	sub.s32 	%r56, %r1, %r55;
	abs.s32 	%r57, %r56;
	sub.s32 	%r59, %r2, %r57;
	ld.global.u32 	%r60, [%rd3+8];
	setp.ne.s32 	%p16, %r59, %r60;
	add.s32 	%r62, %r57, %r2;
	setp.ne.s32 	%p17, %r62, %r60;
	and.pred  	%p18, %p16, %p17;
	setp.eq.s32 	%p19, %r1, %r55;
	or.pred  	%p20, %p19, %p18;
	@%p20 bra 	$L__BB0_10;
	mov.b32 	%r63, 0;
	st.shared.u32 	[%r6+8], %r63;
$L__BB0_10:
	add.s32 	%r64, %r225, 3;
	sub.s32 	%r65, %r1, %r64;
	abs.s32 	%r66, %r65;
	sub.s32 	%r68, %r2, %r66;
	ld.global.u32 	%r69, [%rd3+12];
	setp.ne.s32 	%p21, %r68, %r69;
	add.s32 	%r71, %r66, %r2;
	setp.ne.s32 	%p22, %r71, %r69;
	and.pred  	%p23, %p21, %p22;
	setp.eq.s32 	%p24, %r1, %r64;
	or.pred  	%p25, %p24, %p23;
	@%p25 bra 	$L__BB0_12;
	mov.b32 	%r72, 0;
	st.shared.u32 	[%r6+12], %r72;
$L__BB0_12:
	add.s32 	%r73, %r225, 4;
	sub.s32 	%r74, %r1, %r73;
	abs.s32 	%r75, %r74;
	sub.s32 	%r77, %r2, %r75;
	ld.global.u32 	%r78, [%rd3+16];
	setp.ne.s32 	%p26, %r77, %r78;
	add.s32 	%r80, %r75, %r2;
	setp.ne.s32 	%p27, %r80, %r78;
	and.pred  	%p28, %p26, %p27;
	setp.eq.s32 	%p29, %r1, %r73;
	or.pred  	%p30, %p29, %p28;
	@%p30 bra 	$L__BB0_14;
	mov.b32 	%r81, 0;
	st.shared.u32 	[%r6+16], %r81;
$L__BB0_14:
	add.s32 	%r82, %r225, 5;
	sub.s32 	%r83, %r1, %r82;
	abs.s32 	%r84, %r83;
	sub.s32 	%r86, %r2, %r84;
	ld.global.u32 	%r87, [%rd3+20];
	setp.ne.s32 	%p31, %r86, %r87;
	add.s32 	%r89, %r84, %r2;
	setp.ne.s32 	%p32, %r89, %r87;
	and.pred  	%p33, %p31, %p32;
	setp.eq.s32 	%p34, %r1, %r82;
	or.pred  	%p35, %p34, %p33;
	@%p35 bra 	$L__BB0_16;
	mov.b32 	%r90, 0;
	st.shared.u32 	[%r6+20], %r90;
$L__BB0_16:
	add.s32 	%r91, %r225, 6;
	sub.s32 	%r92, %r1, %r91;
	abs.s32 	%r93, %r92;
	sub.s32 	%r95, %r2, %r93;
	ld.global.u32 	%r96, [%rd3+24];
	setp.ne.s32 	%p36, %r95, %r96;
	add.s32 	%r98, %r93, %r2;
	setp.ne.s32 	%p37, %r98, %r96;
	and.pred  	%p38, %p36, %p37;
	setp.eq.s32 	%p39, %r1, %r91;
	or.pred  	%p40, %p39, %p38;
	@%p40 bra 	$L__BB0_18;
	mov.b32 	%r99, 0;
	st.shared.u32 	[%r6+24], %r99;
$L__BB0_18:
	add.s32 	%r100, %r225, 7;
	sub.s32 	%r101, %r1, %r100;
	abs.s32 	%r102, %r101;
	sub.s32 	%r104, %r2, %r102;
	ld.global.u32 	%r105, [%rd3+28];
	setp.ne.s32 	%p41, %r104, %r105;
	add.s32 	%r107, %r102, %r2;
	setp.ne.s32 	%p42, %r107, %r105;
	and.pred  	%p43, %p41, %p42;
	setp.eq.s32 	%p44, %r1, %r100;
	or.pred  	%p45, %p44, %p43;
	@%p45 bra 	$L__BB0_20;
	mov.b32 	%r108, 0;
	st.shared.u32 	[%r6+28], %r108;
$L__BB0_20:
	add.s32 	%r225, %r225, 8;
	setp.ne.s32 	%p46, %r225, %r227;
	@%p46 bra 	$L__BB0_4;
$L__BB0_21:
	setp.eq.s32 	%p47, %r3, 0;
	@%p47 bra 	$L__BB0_42;
	and.b32  	%r9, %r29, 3;
	setp.lt.u32 	%p48, %r3, 4;
	@%p48 bra 	$L__BB0_32;
	sub.s32 	%r109, %r1, %r227;
	abs.s32 	%r110, %r109;
	sub.s32 	%r112, %r2, %r110;
	mul.wide.u32 	%rd11, %r227, 4;
	add.s64 	%rd4, %rd2, %rd11;
	ld.global.u32 	%r113, [%rd4];
	setp.ne.s32 	%p49, %r112, %r113;
	add.s32 	%r115, %r110, %r2;
	setp.ne.s32 	%p50, %r115, %r113;
	and.pred  	%p51, %p49, %p50;
	setp.eq.s32 	%p52, %r1, %r227;
	shl.b32 	%r116, %r227, 2;
	add.s32 	%r10, %r31, %r116;
	or.pred  	%p53, %p52, %p51;
	@%p53 bra 	$L__BB0_25;
	mov.b32 	%r118, 0;
	st.shared.u32 	[%r10], %r118;
$L__BB0_25:
	add.s32 	%r119, %r227, 1;
	sub.s32 	%r120, %r1, %r119;
	abs.s32 	%r121, %r120;
	sub.s32 	%r123, %r2, %r121;
	ld.global.u32 	%r124, [%rd4+4];
	setp.ne.s32 	%p54, %r123, %r124;
	add.s32 	%r126, %r121, %r2;
	setp.ne.s32 	%p55, %r126, %r124;
	and.pred  	%p56, %p54, %p55;
	setp.eq.s32 	%p57, %r1, %r119;
	or.pred  	%p58, %p57, %p56;
	@%p58 bra 	$L__BB0_27;
	mov.b32 	%r127, 0;
	st.shared.u32 	[%r10+4], %r127;
$L__BB0_27:
	add.s32 	%r128, %r227, 2;
	sub.s32 	%r129, %r1, %r128;
	abs.s32 	%r130, %r129;
	sub.s32 	%r132, %r2, %r130;
	ld.global.u32 	%r133, [%rd4+8];
	setp.ne.s32 	%p59, %r132, %r133;
	add.s32 	%r135, %r130, %r2;
	setp.ne.s32 	%p60, %r135, %r133;
	and.pred  	%p61, %p59, %p60;
	setp.eq.s32 	%p62, %r1, %r128;
	or.pred  	%p63, %p62, %p61;
	@%p63 bra 	$L__BB0_29;
	mov.b32 	%r136, 0;
	st.shared.u32 	[%r10+8], %r136;
$L__BB0_29:
	add.s32 	%r137, %r227, 3;
	sub.s32 	%r138, %r1, %r137;
	abs.s32 	%r139, %r138;
	sub.s32 	%r141, %r2, %r139;
	ld.global.u32 	%r142, [%rd4+12];
	setp.ne.s32 	%p64, %r141, %r142;
	add.s32 	%r144, %r139, %r2;
	setp.ne.s32 	%p65, %r144, %r142;
	and.pred  	%p66, %p64, %p65;
	setp.eq.s32 	%p67, %r1, %r137;
	or.pred  	%p68, %p67, %p66;
	@%p68 bra 	$L__BB0_31;
	mov.b32 	%r145, 0;
	st.shared.u32 	[%r10+12], %r145;
$L__BB0_31:
	add.s32 	%r227, %r227, 4;
$L__BB0_32:
	setp.eq.s32 	%p69, %r9, 0;
	@%p69 bra 	$L__BB0_42;
	setp.eq.s32 	%p70, %r9, 1;
	@%p70 bra 	$L__BB0_39;
	sub.s32 	%r146, %r1, %r227;
	abs.s32 	%r147, %r146;
	sub.s32 	%r149, %r2, %r147;
	mul.wide.u32 	%rd12, %r227, 4;
	add.s64 	%rd5, %rd2, %rd12;
	ld.global.u32 	%r150, [%rd5];
	setp.ne.s32 	%p71, %r149, %r150;
	add.s32 	%r152, %r147, %r2;
	setp.ne.s32 	%p72, %r152, %r150;
	and.pred  	%p73, %p71, %p72;
	setp.eq.s32 	%p74, %r1, %r227;
	shl.b32 	%r153, %r227, 2;
	add.s32 	%r13, %r31, %r153;
	or.pred  	%p75, %p74, %p73;
	@%p75 bra 	$L__BB0_36;
	mov.b32 	%r155, 0;
	st.shared.u32 	[%r13], %r155;
$L__BB0_36:
	add.s32 	%r156, %r227, 1;
	sub.s32 	%r157, %r1, %r156;
	abs.s32 	%r158, %r157;
	sub.s32 	%r160, %r2, %r158;
	ld.global.u32 	%r161, [%rd5+4];
	setp.ne.s32 	%p76, %r160, %r161;
	add.s32 	%r163, %r158, %r2;
	setp.ne.s32 	%p77, %r163, %r161;
	and.pred  	%p78, %p76, %p77;
	setp.eq.s32 	%p79, %r1, %r156;
	or.pred  	%p80, %p79, %p78;
	@%p80 bra 	$L__BB0_38;
	mov.b32 	%r164, 0;
	st.shared.u32 	[%r13+4], %r164;
$L__BB0_38:
	add.s32 	%r227, %r227, 2;
$L__BB0_39:
	and.b32  	%r165, %r29, 1;
	setp.eq.b32 	%p81, %r165, 1;
	not.pred 	%p82, %p81;
	@%p82 bra 	$L__BB0_42;
	sub.s32 	%r166, %r1, %r227;
	abs.s32 	%r167, %r166;
	sub.s32 	%r169, %r2, %r167;
	mul.wide.u32 	%rd13, %r227, 4;
	add.s64 	%rd14, %rd2, %rd13;
	ld.global.u32 	%r170, [%rd14];
	setp.ne.s32 	%p83, %r169, %r170;
	add.s32 	%r172, %r167, %r2;
	setp.ne.s32 	%p84, %r172, %r170;
	and.pred  	%p85, %p83, %p84;
	setp.eq.s32 	%p86, %r1, %r227;
	or.pred  	%p87, %p86, %p85;
	@%p87 bra 	$L__BB0_42;
	shl.b32 	%r173, %r227, 2;
	add.s32 	%r175, %r31, %r173;
	mov.b32 	%r176, 0;
	st.shared.u32 	[%r175], %r176;
$L__BB0_42:
	setp.eq.s32 	%p88, %r29, 0;
	setp.ne.s32 	%p89, %r1, 0;
	or.pred  	%p90, %p89, %p88;
	@%p90 bra 	$L__BB0_55;
	ld.global.u8 	%rs24, [%rd1];
	and.b32  	%r16, %r29, 7;
	setp.lt.u32 	%p91, %r29, 8;
	mov.b32 	%r232, 0;
	@%p91 bra 	$L__BB0_46;
	and.b32  	%r232, %r29, 2147483640;
	add.s32 	%r229, %r31, 16;
	neg.s32 	%r230, %r232;
$L__BB0_45:
	.pragma "nounroll";
	cvt.u32.u16 	%r180, %rs24;
	ld.shared.v4.u32 	{%r181, %r182, %r183, %r184}, [%r229+-16];
	and.b32  	%r189, %r180, 255;
	setp.ne.s32 	%p92, %r189, 0;
	setp.ne.s32 	%p93, %r181, 0;
	and.pred  	%p94, %p93, %p92;
	setp.ne.s32 	%p95, %r182, 0;
	and.pred  	%p96, %p94, %p95;
	setp.ne.s32 	%p97, %r183, 0;
	and.pred  	%p98, %p96, %p97;
	setp.ne.s32 	%p99, %r184, 0;
	and.pred  	%p100, %p98, %p99;
	ld.shared.v4.u32 	{%r190, %r191, %r192, %r193}, [%r229];
	setp.ne.s32 	%p101, %r190, 0;
	and.pred  	%p102, %p100, %p101;
	setp.ne.s32 	%p103, %r191, 0;
	and.pred  	%p104, %p102, %p103;
	setp.ne.s32 	%p105, %r192, 0;
	and.pred  	%p106, %p104, %p105;
	setp.ne.s32 	%p107, %r193, 0;
	and.pred  	%p108, %p106, %p107;
	selp.u16 	%rs24, 1, 0, %p108;
	add.s32 	%r230, %r230, 8;
	add.s32 	%r229, %r229, 32;
	setp.ne.s32 	%p109, %r230, 0;
	@%p109 bra 	$L__BB0_45;
$L__BB0_46:
	setp.eq.s32 	%p110, %r16, 0;
	@%p110 bra 	$L__BB0_54;
	and.b32  	%r24, %r29, 3;
	setp.lt.u32 	%p111, %r16, 4;
	@%p111 bra 	$L__BB0_49;
	cvt.u32.u16 	%r198, %rs24;
	shl.b32 	%r199, %r232, 2;
	add.s32 	%r201, %r31, %r199;
	ld.shared.u32 	%r202, [%r201];
	setp.ne.s32 	%p112, %r202, 0;
	and.b32  	%r203, %r198, 255;
	setp.ne.s32 	%p113, %r203, 0;
	and.pred  	%p114, %p112, %p113;
	ld.shared.u32 	%r204, [%r201+4];
	setp.ne.s32 	%p115, %r204, 0;
	and.pred  	%p116, %p114, %p115;
	ld.shared.u32 	%r206, [%r201+8];
	setp.ne.s32 	%p117, %r206, 0;
	and.pred  	%p118, %p116, %p117;
	ld.shared.u32 	%r208, [%r201+12];
	setp.ne.s32 	%p119, %r208, 0;
	and.pred  	%p120, %p118, %p119;
	add.s32 	%r232, %r232, 4;
	selp.u16 	%rs24, 1, 0, %p120;
$L__BB0_49:
	setp.eq.s32 	%p121, %r24, 0;
	@%p121 bra 	$L__BB0_54;
	setp.eq.s32 	%p122, %r24, 1;
	@%p122 bra 	$L__BB0_52;
	cvt.u32.u16 	%r210, %rs24;
	shl.b32 	%r211, %r232, 2;
	add.s32 	%r213, %r31, %r211;
	ld.shared.u32 	%r214, [%r213];
	setp.ne.s32 	%p123, %r214, 0;
	and.b32  	%r215, %r210, 255;
	setp.ne.s32 	%p124, %r215, 0;
	and.pred  	%p125, %p123, %p124;
	ld.shared.u32 	%r216, [%r213+4];
	setp.ne.s32 	%p126, %r216, 0;
	and.pred  	%p127, %p125, %p126;
	add.s32 	%r232, %r232, 2;
	selp.u16 	%rs24, 1, 0, %p127;
$L__BB0_52:
	and.b32  	%r218, %r29, 1;
	setp.eq.b32 	%p128, %r218, 1;
	not.pred 	%p129, %p128;
	@%p129 bra 	$L__BB0_54;
	cvt.u32.u16 	%r219, %rs24;
	shl.b32 	%r220, %r232, 2;
	add.s32 	%r222, %r31, %r220;
	ld.shared.u32 	%r223, [%r222];
	setp.ne.s32 	%p130, %r223, 0;
	and.b32  	%r224, %r219, 255;
	setp.ne.s32 	%p131, %r224, 0;
	and.pred  	%p132, %p130, %p131;
	selp.u16 	%rs24, 1, 0, %p132;
$L__BB0_54:
	st.global.u8 	[%rd1], %rs24;
$L__BB0_55:
	ret;

}


// ===== COMPILED SASS (sm_100) =====

	.target	sm_100

	.elftype	@"ET_EXEC"


//--------------------- .note.nv.tkinfo           --------------------------
	.section	.note.nv.tkinfo,"",@"SHT_NOTE"
	.sectionflags	@"SHF_NOTE_NV_TKINFO"
	.tkinfo
        /*0018*/ 	.word	0x00000002
        /*0030*/ 	.string	""
        /*0030*/ 	.string	"ptxas"
        /*0030*/ 	.string	"Cuda compilation tools, release 13.0, V13.0.88"
        /*0030*/ 	.string	"Build cuda_13.0.r13.0/compiler.36424714_0"
        /*0030*/ 	.string	"-arch sm_100 -m 64 "



//--------------------- .note.nv.cuinfo           --------------------------
	.section	.note.nv.cuinfo,"",@"SHT_NOTE"
	.sectionflags	@"SHF_NOTE_NV_CUINFO"
        /*0018*/ 	.short	0x0002
        /*001a*/ 	.short	0x0064
        /*001c*/ 	.short	0x0082
	.zero		2


//--------------------- .nv.info                  --------------------------
	.section	.nv.info,"",@"SHT_CUDA_INFO"
	.align	4


	//----- nvinfo : EIATTR_REGCOUNT
	.align		4
        /*0000*/ 	.byte	0x04, 0x2f
        /*0002*/ 	.short	(.L_1 - .L_0)
	.align		4
.L_0:
        /*0004*/ 	.word	index@(_Z7isValidPiiPb)
        /*0008*/ 	.word	0x0000001a


	//----- nvinfo : EIATTR_FRAME_SIZE
	.align		4
.L_1:
        /*000c*/ 	.byte	0x04, 0x11
        /*000e*/ 	.short	(.L_3 - .L_2)
	.align		4
.L_2:
        /*0010*/ 	.word	index@(_Z7isValidPiiPb)
        /*0014*/ 	.word	0x00000000


	//----- nvinfo : EIATTR_MIN_STACK_SIZE
	.align		4
.L_3:
        /*0018*/ 	.byte	0x04, 0x12
        /*001a*/ 	.short	(.L_5 - .L_4)
	.align		4
.L_4:
        /*001c*/ 	.word	index@(_Z7isValidPiiPb)
        /*0020*/ 	.word	0x00000000
.L_5:


//--------------------- .nv.compat                --------------------------
	.section	.nv.compat,"",@"SHT_CUDA_COMPAT_INFO"
	.align	4
        /*0000*/ 	.byte	0x02, 0x09, 0x00, 0x00, 0x02, 0x02, 0x01, 0x00, 0x02, 0x05, 0x05, 0x00, 0x03, 0x07, 0x01, 0x01
        /*0010*/ 	.byte	0x02, 0x03, 0x00, 0x00, 0x02, 0x06, 0x01, 0x00, 0x04, 0x0b, 0x08, 0x00, 0x09, 0x00, 0x00, 0x00
        /*0020*/ 	.byte	0x00, 0x00, 0x00, 0x00


//--------------------- .nv.info._Z7isValidPiiPb  --------------------------
	.section	.nv.info._Z7isValidPiiPb,"",@"SHT_CUDA_INFO"
	.sectionflags	@""
	.align	4


	//----- nvinfo : EIATTR_CUDA_API_VERSION
	.align		4
        /*0000*/ 	.byte	0x04, 0x37
        /*0002*/ 	.short	(.L_7 - .L_6)
.L_6:
        /*0004*/ 	.word	0x00000082


	//----- nvinfo : EIATTR_KPARAM_INFO
	.align		4
.L_7:
        /*0008*/ 	.byte	0x04, 0x17
        /*000a*/ 	.short	(.L_9 - .L_8)
.L_8:
        /*000c*/ 	.word	0x00000000
        /*0010*/ 	.short	0x0002
        /*0012*/ 	.short	0x0010
        /*0014*/ 	.byte	0x00, 0xf5, 0x21, 0x00


	//----- nvinfo : EIATTR_KPARAM_INFO
	.align		4
.L_9:
        /*0018*/ 	.byte	0x04, 0x17
        /*001a*/ 	.short	(.L_11 - .L_10)
.L_10:
        /*001c*/ 	.word	0x00000000
        /*0020*/ 	.short	0x0001
        /*0022*/ 	.short	0x0008
        /*0024*/ 	.byte	0x00, 0xf0, 0x11, 0x00


	//----- nvinfo : EIATTR_KPARAM_INFO
	.align		4
.L_11:
        /*0028*/ 	.byte	0x04, 0x17
        /*002a*/ 	.short	(.L_13 - .L_12)
.L_12:
        /*002c*/ 	.word	0x00000000
        /*0030*/ 	.short	0x0000
        /*0032*/ 	.short	0x0000
        /*0034*/ 	.byte	0x00, 0xf5, 0x21, 0x00


	//----- nvinfo : EIATTR_SPARSE_MMA_MASK
	.align		4
.L_13:
        /*0038*/ 	.byte	0x03, 0x50
        /*003a*/ 	.short	0x0000


	//----- nvinfo : EIATTR_MAXREG_COUNT
	.align		4
        /*003c*/ 	.byte	0x03, 0x1b
        /*003e*/ 	.short	0x00ff


	//----- nvinfo : EIATTR_MERCURY_ISA_VERSION
	.align		4
        /*0040*/ 	.byte	0x03, 0x5f
        /*0042*/ 	.short	0x0101


	//----- nvinfo : EIATTR_VRC_CTA_INIT_COUNT
	.align		4
        /*0044*/ 	.byte	0x02, 0x4a
	.zero		1
	.zero		1


	//----- nvinfo : EIATTR_EXIT_INSTR_OFFSETS
	.align		4
        /*0048*/ 	.byte	0x04, 0x1c
        /*004a*/ 	.short	(.L_15 - .L_14)


	//   ....[0]....
.L_14:
        /*004c*/ 	.word	0x00000040


	//   ....[1]....
        /*0050*/ 	.word	0x00000d30


	//   ....[2]....
        /*0054*/ 	.word	0x00001100


	//----- nvinfo : EIATTR_CBANK_PARAM_SIZE
	.align		4
.L_15:
        /*0058*/ 	.byte	0x03, 0x19
        /*005a*/ 	.short	0x0018


	//----- nvinfo : EIATTR_PARAM_CBANK
	.align		4
        /*005c*/ 	.byte	0x04, 0x0a
        /*005e*/ 	.short	(.L_17 - .L_16)
	.align		4
.L_16:
        /*0060*/ 	.word	index@(.nv.constant0._Z7isValidPiiPb)
        /*0064*/ 	.short	0x0380
        /*0066*/ 	.short	0x0018


	//----- nvinfo : EIATTR_SW_WAR
	.align		4
.L_17:
        /*0068*/ 	.byte	0x04, 0x36
        /*006a*/ 	.short	(.L_19 - .L_18)
.L_18:
        /*006c*/ 	.word	0x00000008
.L_19:


//--------------------- .nv.callgraph             --------------------------
	.section	.nv.callgraph,"",@"SHT_CUDA_CALLGRAPH"
	.align	4
	.sectionentsize	8
	.align		4
        /*0000*/ 	.word	0x00000000
	.align		4
        /*0004*/ 	.word	0xffffffff
	.align		4
        /*0008*/ 	.word	0x00000000
	.align		4
        /*000c*/ 	.word	0xfffffffe
	.align		4
        /*0010*/ 	.word	0x00000000
	.align		4
        /*0014*/ 	.word	0xfffffffd
	.align		4
        /*0018*/ 	.word	0x00000000
	.align		4
        /*001c*/ 	.word	0xfffffffc


//--------------------- .text._Z7isValidPiiPb     --------------------------
	.section	.text._Z7isValidPiiPb,"ax",@progbits
	.align	128
        .global         _Z7isValidPiiPb
        .type           _Z7isValidPiiPb,@function
        .size           _Z7isValidPiiPb,(.L_x_11 - _Z7isValidPiiPb)
        .other          _Z7isValidPiiPb,@"STO_CUDA_ENTRY STV_DEFAULT"
_Z7isValidPiiPb:
.text._Z7isValidPiiPb:
[----:B------:R-:W-:Y:S01]  /*0000*/  LDC R1, c[0x0][0x37c] ;  /* 0x0000df00ff017b82 */ /* 0x000fe20000000800 */
[----:B------:R-:W0:Y:S01]  /*0010*/  S2R R5, SR_TID.X ;  /* 0x0000000000057919 */ /* 0x000e220000002100 */
[----:B------:R-:W0:Y:S02]  /*0020*/  LDCU UR10, c[0x0][0x388] ;  /* 0x00007100ff0a77ac */ /* 0x000e240008000800 */
[----:B0-----:R-:W-:-:S13]  /*0030*/  ISETP.GE.U32.AND P0, PT, R5, UR10, PT ;  /* 0x0000000a05007c0c */ /* 0x001fda000bf06070 */
[----:B------:R-:W-:Y:S05]  /*0040*/  @!P0 EXIT ;  /* 0x000000000000894d */ /* 0x000fea0003800000 */
[----:B------:R-:W0:Y:S01]  /*0050*/  S2UR UR5, SR_CgaCtaId ;  /* 0x00000000000579c3 */ /* 0x000e220000008800 */
[----:B------:R-:W-:Y:S01]  /*0060*/  UMOV UR4, 0x400 ;  /* 0x0000040000047882 */ /* 0x000fe20000000000 */
[----:B------:R-:W1:Y:S01]  /*0070*/  LDCU.64 UR6, c[0x0][0x390] ;  /* 0x00007200ff0677ac */ /* 0x000e620008000a00 */
[----:B------:R-:W-:Y:S01]  /*0080*/  IMAD.MOV.U32 R3, RZ, RZ, 0x1 ;  /* 0x00000001ff037424 */ /* 0x000fe200078e00ff */
[----:B------:R-:W-:Y:S01]  /*0090*/  UISETP.NE.AND UP0, UPT, UR10, URZ, UPT ;  /* 0x000000ff0a00728c */ /* 0x000fe2000bf05270 */
[----:B------:R-:W2:Y:S01]  /*00a0*/  LDCU.64 UR8, c[0x0][0x358] ;  /* 0x00006b00ff0877ac */ /* 0x000ea20008000a00 */
[----:B-1----:R-:W-:Y:S02]  /*00b0*/  UISETP.EQ.U32.AND UP1, UPT, UR6, URZ, UPT ;  /* 0x000000ff0600728c */ /* 0x002fe4000bf22070 */
[----:B0-----:R-:W-:Y:S02]  /*00c0*/  ULEA UR4, UR5, UR4, 0x18 ;  /* 0x0000000405047291 */ /* 0x001fe4000f8ec0ff */
[----:B------:R-:W-:-:S04]  /*00d0*/  UISETP.EQ.OR.EX UP0, UPT, UR7, URZ, !UP0, UP1 ;  /* 0x000000ff0700728c */ /* 0x000fc8000c702710 */
[----:B------:R-:W-:-:S05]  /*00e0*/  LEA R0, R5, UR4, 0x2 ;  /* 0x0000000405007c11 */ /* 0x000fca000f8e10ff */
[----:B------:R0:W-:Y:S01]  /*00f0*/  STS [R0], R3 ;  /* 0x0000000300007388 */ /* 0x0001e20000000800 */
[----:B--2---:R-:W-:Y:S05]  /*0100*/  BRA.U UP0, `(.L_x_0) ;  /* 0x0000000900fc7547 */ /* 0x004fea000b800000 */
[----:B------:R-:W1:Y:S02]  /*0110*/  LDCU.64 UR6, c[0x0][0x380] ;  /* 0x00007000ff0677ac */ /* 0x000e640008000a00 */
[----:B-1----:R-:W-:Y:S02]  /*0120*/  IMAD.U32 R2, RZ, RZ, UR6 ;  /* 0x00000006ff027e24 */ /* 0x002fe4000f8e00ff */
[----:B0-----:R-:W-:Y:S02]  /*0130*/  IMAD.U32 R3, RZ, RZ, UR7 ;  /* 0x00000007ff037e24 */ /* 0x001fe4000f8e00ff */
[----:B------:R-:W-:-:S05]  /*0140*/  IMAD.WIDE.U32 R6, R5, 0x4, R2 ;  /* 0x0000000405067825 */ /* 0x000fca00078e0002 */
[----:B------:R0:W5:Y:S01]  /*0150*/  LDG.E R0, desc[UR8][R6.64] ;  /* 0x0000000806007981 */ /* 0x000162000c1e1900 */
[----:B------:R-:W-:Y:S01]  /*0160*/  UISETP.GE.U32.AND UP0, UPT, UR10, 0x8, UPT ;  /* 0x000000080a00788c */ /* 0x000fe2000bf06070 */
[----:B------:R-:W-:Y:S01]  /*0170*/  IMAD.MOV.U32 R4, RZ, RZ, RZ ;  /* 0x000000ffff047224 */ /* 0x000fe200078e00ff */
[----:B------:R-:W-:-:S04]  /*0180*/  ULOP3.LUT UR6, UR10, 0x7, URZ, 0xc0, !UPT ;  /* 0x000000070a067892 */ /* 0x000fc8000f8ec0ff */
[----:B------:R-:W-:-:S03]  /*0190*/  UISETP.NE.AND UP1, UPT, UR6, URZ, UPT ;  /* 0x000000ff0600728c */ /* 0x000fc6000bf25270 */
[----:B0-----:R-:W-:Y:S08]  /*01a0*/  BRA.U !UP0, `(.L_x_1) ;  /* 0x0000000508707547 */ /* 0x001ff0000b800000 */
[----:B------:R-:W0:Y:S01]  /*01b0*/  LDC.64 R2, c[0x0][0x380] ;  /* 0x0000e000ff027b82 */ /* 0x000e220000000a00 */
[----:B------:R-:W-:Y:S01]  /*01c0*/  ULOP3.LUT UR5, UR10, 0x7ffffff8, URZ, 0xc0, !UPT ;  /* 0x7ffffff80a057892 */ /* 0x000fe2000f8ec0ff */
[----:B------:R-:W-:-:S05]  /*01d0*/  IMAD.MOV.U32 R6, RZ, RZ, RZ ;  /* 0x000000ffff067224 */ /* 0x000fca00078e00ff */
[----:B------:R-:W-:-:S07]  /*01e0*/  IMAD.U32 R4, RZ, RZ, UR5 ;  /* 0x00000005ff047e24 */ /* 0x000fce000f8e00ff */
.L_x_2:
[----:B0-----:R-:W-:-:S05]  /*01f0*/  IMAD.WIDE.U32 R20, R6, 0x4, R2 ;  /* 0x0000000406147825 */ /* 0x001fca00078e0002 */
[----:B------:R-:W2:Y:S04]  /*0200*/  LDG.E R15, desc[UR8][R20.64+0x4] ;  /* 0x00000408140f7981 */ /* 0x000ea8000c1e1900 */
[----:B-1----:R-:W3:Y:S04]  /*0210*/  LDG.E R11, desc[UR8][R20.64+0x8] ;  /* 0x00000808140b7981 */ /* 0x002ee8000c1e1900 */
[----:B------:R-:W4:Y:S04]  /*0220*/  LDG.E R13, desc[UR8][R20.64+0xc] ;  /* 0x00000c08140d7981 */ /* 0x000f28000c1e1900 */
[----:B------:R-:W3:Y:S04]  /*0230*/  LDG.E R12, desc[UR8][R20.64] ;  /* 0x00000008140c7981 */ /* 0x000ee8000c1e1900 */
[----:B------:R-:W4:Y:S04]  /*0240*/  LDG.E R7, desc[UR8][R20.64+0x10] ;  /* 0x0000100814077981 */ /* 0x000f28000c1e1900 */
[----:B------:R-:W4:Y:S04]  /*0250*/  LDG.E R9, desc[UR8][R20.64+0x14] ;  /* 0x0000140814097981 */ /* 0x000f28000c1e1900 */
[----:B------:R-:W4:Y:S04]  /*0260*/  LDG.E R8, desc[UR8][R20.64+0x18] ;  /* 0x0000180814087981 */ /* 0x000f28000c1e1900 */
[----:B------:R0:W4:Y:S01]  /*0270*/  LDG.E R10, desc[UR8][R20.64+0x1c] ;  /* 0x00001c08140a7981 */ /* 0x000122000c1e1900 */
[----:B------:R-:W-:-:S02]  /*0280*/  VIADD R14, R6, 0x1 ;  /* 0x00000001060e7836 */ /* 0x000fc40000000000 */
[----:B------:R-:W-:Y:S02]  /*0290*/  VIADD R18, R6, 0x2 ;  /* 0x0000000206127836 */ /* 0x000fe40000000000 */
[C---:B------:R-:W-:Y:S02]  /*02a0*/  IMAD.IADD R16, R5.reuse, 0x1, -R14 ;  /* 0x0000000105107824 */ /* 0x040fe400078e0a0e */
[----:B------:R-:W-:-:S03]  /*02b0*/  IMAD.IADD R17, R5, 0x1, -R18 ;  /* 0x0000000105117824 */ /* 0x000fc600078e0a12 */
[----:B------:R-:W-:Y:S01]  /*02c0*/  IABS R23, R16 ;  /* 0x0000001000177213 */ /* 0x000fe20000000000 */
[----:B------:R-:W-:Y:S01]  /*02d0*/  VIADD R16, R6, 0x3 ;  /* 0x0000000306107836 */ /* 0x000fe20000000000 */
[----:B0-----:R-:W-:Y:S01]  /*02e0*/  IABS R21, R17 ;  /* 0x0000001100157213 */ /* 0x001fe20000000000 */
[C---:B------:R-:W-:Y:S02]  /*02f0*/  IMAD.IADD R17, R5.reuse, 0x1, -R6 ;  /* 0x0000000105117824 */ /* 0x040fe400078e0a06 */
[C-C-:B-----5:R-:W-:Y:S02]  /*0300*/  IMAD.IADD R22, R0.reuse, 0x1, R23.reuse ;  /* 0x0000000100167824 */ /* 0x160fe400078e0217 */
[----:B------:R-:W-:Y:S01]  /*0310*/  IMAD.IADD R19, R5, 0x1, -R16 ;  /* 0x0000000105137824 */ /* 0x000fe200078e0a10 */
[----:B------:R-:W-:Y:S01]  /*0320*/  IABS R17, R17 ;  /* 0x0000001100117213 */ /* 0x000fe20000000000 */
[----:B------:R-:W-:Y:S01]  /*0330*/  IMAD.IADD R20, R0, 0x1, -R23 ;  /* 0x0000000100147824 */ /* 0x000fe200078e0a17 */
[----:B--2---:R-:W-:-:S02]  /*0340*/  ISETP.NE.AND P0, PT, R22, R15, PT ;  /* 0x0000000f1600720c */ /* 0x004fc40003f05270 */
[----:B------:R-:W-:Y:S01]  /*0350*/  IABS R22, R19 ;  /* 0x0000001300167213 */ /* 0x000fe20000000000 */
[----:B------:R-:W-:Y:S01]  /*0360*/  IMAD.MOV.U32 R19, RZ, RZ, R21 ;  /* 0x000000ffff137224 */ /* 0x000fe200078e0015 */
[----:B------:R-:W-:Y:S01]  /*0370*/  ISETP.NE.AND P0, PT, R20, R15, P0 ;  /* 0x0000000f1400720c */ /* 0x000fe20000705270 */
[C---:B------:R-:W-:Y:S02]  /*0380*/  IMAD.IADD R15, R0.reuse, 0x1, R17 ;  /* 0x00000001000f7824 */ /* 0x040fe400078e0211 */
[----:B------:R-:W-:Y:S01]  /*0390*/  IMAD.MOV.U32 R21, RZ, RZ, R22 ;  /* 0x000000ffff157224 */ /* 0x000fe200078e0016 */
[----:B------:R-:W-:Y:S01]  /*03a0*/  ISETP.EQ.OR P0, PT, R5, R14, P0 ;  /* 0x0000000e0500720c */ /* 0x000fe20000702670 */
[C---:B------:R-:W-:Y:S02]  /*03b0*/  IMAD.IADD R20, R0.reuse, 0x1, R19 ;  /* 0x0000000100147824 */ /* 0x040fe400078e0213 */
[C---:B------:R-:W-:Y:S01]  /*03c0*/  IMAD.IADD R22, R0.reuse, 0x1, R21 ;  /* 0x0000000100167824 */ /* 0x040fe200078e0215 */
[-C--:B---3--:R-:W-:Y:S01]  /*03d0*/  ISETP.NE.AND P1, PT, R15, R12.reuse, PT ;  /* 0x0000000c0f00720c */ /* 0x088fe20003f25270 */
[----:B------:R-:W-:Y:S01]  /*03e0*/  IMAD.IADD R15, R0, 0x1, -R17 ;  /* 0x00000001000f7824 */ /* 0x000fe200078e0a11 */
[----:B------:R-:W-:Y:S01]  /*03f0*/  ISETP.NE.AND P2, PT, R20, R11, PT ;  /* 0x0000000b1400720c */ /* 0x000fe20003f45270 */
[----:B------:R-:W-:Y:S01]  /*0400*/  IMAD.IADD R20, R0, 0x1, -R19 ;  /* 0x0000000100147824 */ /* 0x000fe200078e0a13 */
[----:B----4-:R-:W-:Y:S01]  /*0410*/  ISETP.NE.AND P3, PT, R22, R13, PT ;  /* 0x0000000d1600720c */ /* 0x010fe20003f65270 */
[----:B------:R-:W-:Y:S01]  /*0420*/  IMAD.IADD R22, R0, 0x1, -R21 ;  /* 0x0000000100167824 */ /* 0x000fe200078e0a15 */
[----:B------:R-:W-:Y:S01]  /*0430*/  ISETP.NE.AND P1, PT, R15, R12, P1 ;  /* 0x0000000c0f00720c */ /* 0x000fe20000f25270 */
[----:B------:R-:W-:Y:S01]  /*0440*/  VIADD R14, R6, 0x6 ;  /* 0x00000006060e7836 */ /* 0x000fe20000000000 */
[----:B------:R-:W-:Y:S01]  /*0450*/  ISETP.NE.AND P2, PT, R20, R11, P2 ;  /* 0x0000000b1400720c */ /* 0x000fe20001745270 */
[----:B------:R-:W-:Y:S01]  /*0460*/  VIADD R12, R6, 0x7 ;  /* 0x00000007060c7836 */ /* 0x000fe20000000000 */
[----:B------:R-:W-:Y:S01]  /*0470*/  ISETP.NE.AND P3, PT, R22, R13, P3 ;  /* 0x0000000d1600720c */ /* 0x000fe20001f65270 */
[C---:B------:R-:W-:Y:S01]  /*0480*/  IMAD.IADD R17, R5.reuse, 0x1, -R14 ;  /* 0x0000000105117824 */ /* 0x040fe200078e0a0e */
[C---:B------:R-:W-:Y:S01]  /*0490*/  ISETP.EQ.OR P4, PT, R5.reuse, R18, P2 ;  /* 0x000000120500720c */ /* 0x040fe20001782670 */
[C---:B------:R-:W-:Y:S01]  /*04a0*/  VIADD R18, R6.reuse, 0x4 ;  /* 0x0000000406127836 */ /* 0x040fe20000000000 */
[C---:B------:R-:W-:Y:S01]  /*04b0*/  ISETP.EQ.OR P3, PT, R5.reuse, R16, P3 ;  /* 0x000000100500720c */ /* 0x040fe20001f62670 */
[C---:B------:R-:W-:Y:S01]  /*04c0*/  VIADD R16, R6.reuse, 0x5 ;  /* 0x0000000506107836 */ /* 0x040fe20000000000 */
[C---:B------:R-:W-:Y:S01]  /*04d0*/  ISETP.EQ.OR P6, PT, R5.reuse, R6, P1 ;  /* 0x000000060500720c */ /* 0x040fe20000fc2670 */
[C---:B------:R-:W-:Y:S01]  /*04e0*/  IMAD.IADD R13, R5.reuse, 0x1, -R18 ;  /* 0x00000001050d7824 */ /* 0x040fe200078e0a12 */
[----:B------:R-:W-:Y:S01]  /*04f0*/  IABS R21, R17 ;  /* 0x0000001100157213 */ /* 0x000fe20000000000 */
[C---:B------:R-:W-:Y:S01]  /*0500*/  IMAD.IADD R15, R5.reuse, 0x1, -R16 ;  /* 0x00000001050f7824 */ /* 0x040fe200078e0a10 */
[C---:B------:R-:W-:Y:S01]  /*0510*/  LEA R11, R6.reuse, UR4, 0x2 ;  /* 0x00000004060b7c11 */ /* 0x040fe2000f8e10ff */
[----:B------:R-:W-:Y:S01]  /*0520*/  IMAD.IADD R19, R5, 0x1, -R12 ;  /* 0x0000000105137824 */ /* 0x000fe200078e0a0c */
[----:B------:R-:W-:Y:S01]  /*0530*/  IABS R13, R13 ;  /* 0x0000000d000d7213 */ /* 0x000fe20000000000 */
[----:B------:R-:W-:Y:S01]  /*0540*/  VIADD R6, R6, 0x8 ;  /* 0x0000000806067836 */ /* 0x000fe20000000000 */
[----:B------:R-:W-:Y:S01]  /*0550*/  IABS R15, R15 ;  /* 0x0000000f000f7213 */ /* 0x000fe20000000000 */
[----:B------:R1:W-:Y:S01]  /*0560*/  @!P4 STS [R11+0x8], RZ ;  /* 0x000008ff0b00c388 */ /* 0x0003e20000000800 */
[----:B------:R-:W-:Y:S01]  /*0570*/  IABS R23, R19 ;  /* 0x0000001300177213 */ /* 0x000fe20000000000 */
[----:B------:R-:W-:-:S02]  /*0580*/  IMAD.MOV.U32 R17, RZ, RZ, R13 ;  /* 0x000000ffff117224 */ /* 0x000fc400078e000d */
[----:B------:R-:W-:Y:S01]  /*0590*/  IMAD.MOV.U32 R19, RZ, RZ, R15 ;  /* 0x000000ffff137224 */ /* 0x000fe200078e000f */
[----:B------:R1:W-:Y:S01]  /*05a0*/  @!P6 STS [R11], RZ ;  /* 0x000000ff0b00e388 */ /* 0x0003e20000000800 */
[C---:B------:R-:W-:Y:S02]  /*05b0*/  IMAD.IADD R20, R0.reuse, 0x1, R17 ;  /* 0x0000000100147824 */ /* 0x040fe400078e0211 */
[C---:B------:R-:W-:Y:S01]  /*05c0*/  IMAD.IADD R22, R0.reuse, 0x1, R19 ;  /* 0x0000000100167824 */ /* 0x040fe200078e0213 */
[----:B------:R1:W-:Y:S01]  /*05d0*/  @!P3 STS [R11+0xc], RZ ;  /* 0x00000cff0b00b388 */ /* 0x0003e20000000800 */
[----:B------:R-:W-:Y:S01]  /*05e0*/  IMAD.IADD R13, R0, 0x1, R21 ;  /* 0x00000001000d7824 */ /* 0x000fe200078e0215 */
[----:B------:R-:W-:Y:S01]  /*05f0*/  ISETP.NE.AND P5, PT, R20, R7, PT ;  /* 0x000000071400720c */ /* 0x000fe20003fa5270 */
[----:B------:R-:W-:Y:S01]  /*0600*/  IMAD.IADD R15, R0, 0x1, R23 ;  /* 0x00000001000f7824 */ /* 0x000fe200078e0217 */
[----:B------:R-:W-:Y:S01]  /*0610*/  ISETP.NE.AND P2, PT, R22, R9, PT ;  /* 0x000000091600720c */ /* 0x000fe20003f45270 */
[C---:B------:R-:W-:Y:S01]  /*0620*/  IMAD.IADD R20, R0.reuse, 0x1, -R17 ;  /* 0x0000000100147824 */ /* 0x040fe200078e0a11 */
[----:B------:R-:W-:Y:S01]  /*0630*/  ISETP.NE.AND P1, PT, R13, R8, PT ;  /* 0x000000080d00720c */ /* 0x000fe20003f25270 */
[C---:B------:R-:W-:Y:S01]  /*0640*/  IMAD.IADD R22, R0.reuse, 0x1, -R19 ;  /* 0x0000000100167824 */ /* 0x040fe200078e0a13 */
[----:B------:R-:W-:Y:S01]  /*0650*/  ISETP.NE.AND P6, PT, R15, R10, PT ;  /* 0x0000000a0f00720c */ /* 0x000fe20003fc5270 */
[----:B------:R-:W-:Y:S01]  /*0660*/  IMAD.IADD R13, R0, 0x1, -R21 ;  /* 0x00000001000d7824 */ /* 0x000fe200078e0a15 */
[----:B------:R-:W-:Y:S01]  /*0670*/  ISETP.NE.AND P5, PT, R20, R7, P5 ;  /* 0x000000071400720c */ /* 0x000fe20002fa5270 */
[----:B------:R-:W-:Y:S01]  /*0680*/  IMAD.IADD R15, R0, 0x1, -R23 ;  /* 0x00000001000f7824 */ /* 0x000fe200078e0a17 */
[----:B------:R-:W-:Y:S01]  /*0690*/  ISETP.NE.AND P2, PT, R22, R9, P2 ;  /* 0x000000091600720c */ /* 0x000fe20001745270 */
[----:B------:R1:W-:Y:S01]  /*06a0*/  @!P0 STS [R11+0x4], RZ ;  /* 0x000004ff0b008388 */ /* 0x0003e20000000800 */
[----:B------:R-:W-:-:S02]  /*06b0*/  ISETP.NE.AND P1, PT, R13, R8, P1 ;  /* 0x000000080d00720c */ /* 0x000fc40000f25270 */
[----:B------:R-:W-:Y:S02]  /*06c0*/  ISETP.NE.AND P6, PT, R15, R10, P6 ;  /* 0x0000000a0f00720c */ /* 0x000fe400037c5270 */
[C---:B------:R-:W-:Y:S02]  /*06d0*/  ISETP.EQ.OR P5, PT, R5.reuse, R18, P5 ;  /* 0x000000120500720c */ /* 0x040fe40002fa2670 */
[C---:B------:R-:W-:Y:S02]  /*06e0*/  ISETP.EQ.OR P2, PT, R5.reuse, R16, P2 ;  /* 0x000000100500720c */ /* 0x040fe40001742670 */
[C---:B------:R-:W-:Y:S02]  /*06f0*/  ISETP.EQ.OR P1, PT, R5.reuse, R14, P1 ;  /* 0x0000000e0500720c */ /* 0x040fe40000f22670 */
[----:B------:R-:W-:Y:S02]  /*0700*/  ISETP.EQ.OR P6, PT, R5, R12, P6 ;  /* 0x0000000c0500720c */ /* 0x000fe400037c2670 */
[----:B------:R-:W-:-:S05]  /*0710*/  ISETP.NE.AND P0, PT, R6, R4, PT ;  /* 0x000000040600720c */ /* 0x000fca0003f05270 */
[----:B------:R1:W-:Y:S04]  /*0720*/  @!P5 STS [R11+0x10], RZ ;  /* 0x000010ff0b00d388 */ /* 0x0003e80000000800 */
[----:B------:R1:W-:Y:S04]  /*0730*/  @!P2 STS [R11+0x14], RZ ;  /* 0x000014ff0b00a388 */ /* 0x0003e80000000800 */
[----:B------:R1:W-:Y:S04]  /*0740*/  @!P1 STS [R11+0x18], RZ ;  /* 0x000018ff0b009388 */ /* 0x0003e80000000800 */
[----:B------:R1:W-:Y:S01]  /*0750*/  @!P6 STS [R11+0x1c], RZ ;  /* 0x00001cff0b00e388 */ /* 0x0003e20000000800 */
[----:B------:R-:W-:Y:S05]  /*0760*/  @P0 BRA `(.L_x_2) ;  /* 0xfffffff800a00947 */ /* 0x000fea000383ffff */
.L_x_1:
[----:B------:R-:W-:Y:S05]  /*0770*/  BRA.U !UP1, `(.L_x_0) ;  /* 0x0000000509607547 */ /* 0x000fea000b800000 */
[----:B------:R-:W0:Y:S01]  /*0780*/  LDCU UR5, c[0x0][0x388] ;  /* 0x00007100ff0577ac */ /* 0x000e220008000800 */
[----:B------:R-:W-:Y:S02]  /*0790*/  UISETP.GE.U32.AND UP0, UPT, UR6, 0x4, UPT ;  /* 0x000000040600788c */ /* 0x000fe4000bf06070 */
[----:B0-----:R-:W-:-:S04]  /*07a0*/  ULOP3.LUT UR7, UR5, 0x3, URZ, 0xc0, !UPT ;  /* 0x0000000305077892 */ /* 0x001fc8000f8ec0ff */
[----:B------:R-:W-:-:S03]  /*07b0*/  UISETP.NE.AND UP1, UPT, UR7, URZ, UPT ;  /* 0x000000ff0700728c */ /* 0x000fc6000bf25270 */
[----:B------:R-:W-:Y:S08]  /*07c0*/  BRA.U !UP0, `(.L_x_3) ;  /* 0x0000000108ac7547 */ /* 0x000ff0000b800000 */
[----:B------:R-:W-:-:S05]  /*07d0*/  IMAD.WIDE.U32 R16, R4, 0x4, R2 ;  /* 0x0000000404107825 */ /* 0x000fca00078e0002 */
[----:B------:R-:W2:Y:S04]  /*07e0*/  LDG.E R8, desc[UR8][R16.64+0x4] ;  /* 0x0000040810087981 */ /* 0x000ea8000c1e1900 */
[----:B------:R-:W3:Y:S04]  /*07f0*/  LDG.E R7, desc[UR8][R16.64+0x8] ;  /* 0x0000080810077981 */ /* 0x000ee8000c1e1900 */
[----:B------:R-:W4:Y:S04]  /*0800*/  LDG.E R6, desc[UR8][R16.64] ;  /* 0x0000000810067981 */ /* 0x000f28000c1e1900 */
[----:B------:R0:W4:Y:S01]  /*0810*/  LDG.E R9, desc[UR8][R16.64+0xc] ;  /* 0x00000c0810097981 */ /* 0x000122000c1e1900 */
[----:B------:R-:W-:-:S02]  /*0820*/  VIADD R14, R4, 0x1 ;  /* 0x00000001040e7836 */ /* 0x000fc40000000000 */
[C---:B------:R-:W-:Y:S02]  /*0830*/  VIADD R12, R4.reuse, 0x2 ;  /* 0x00000002040c7836 */ /* 0x040fe40000000000 */
[----:B------:R-:W-:Y:S02]  /*0840*/  VIADD R10, R4, 0x3 ;  /* 0x00000003040a7836 */ /* 0x000fe40000000000 */
[C---:B------:R-:W-:Y:S02]  /*0850*/  IMAD.IADD R13, R5.reuse, 0x1, -R14 ;  /* 0x00000001050d7824 */ /* 0x040fe400078e0a0e */
[C---:B------:R-:W-:Y:S02]  /*0860*/  IMAD.IADD R15, R5.reuse, 0x1, -R12 ;  /* 0x00000001050f7824 */ /* 0x040fe400078e0a0c */
[C---:B-1----:R-:W-:Y:S01]  /*0870*/  IMAD.IADD R11, R5.reuse, 0x1, -R4 ;  /* 0x00000001050b7824 */ /* 0x042fe200078e0a04 */
[----:B------:R-:W-:Y:S01]  /*0880*/  IABS R13, R13 ;  /* 0x0000000d000d7213 */ /* 0x000fe20000000000 */
[----:B------:R-:W-:Y:S01]  /*0890*/  IMAD.IADD R18, R5, 0x1, -R10 ;  /* 0x0000000105127824 */ /* 0x000fe200078e0a0a */
[----:B------:R-:W-:-:S02]  /*08a0*/  IABS R19, R15 ;  /* 0x0000000f00137213 */ /* 0x000fc40000000000 */
[----:B------:R-:W-:Y:S01]  /*08b0*/  IABS R15, R11 ;  /* 0x0000000b000f7213 */ /* 0x000fe20000000000 */
[----:B0-----:R-:W-:Y:S01]  /*08c0*/  IMAD.MOV.U32 R17, RZ, RZ, R13 ;  /* 0x000000ffff117224 */ /* 0x001fe200078e000d */
[----:B------:R-:W-:Y:S01]  /*08d0*/  IABS R21, R18 ;  /* 0x0000001200157213 */ /* 0x000fe20000000000 */
[C---:B-----5:R-:W-:Y:S02]  /*08e0*/  IMAD.IADD R16, R0.reuse, 0x1, R19 ;  /* 0x0000000100107824 */ /* 0x060fe400078e0213 */
[C---:B------:R-:W-:Y:S02]  /*08f0*/  IMAD.IADD R13, R0.reuse, 0x1, R17 ;  /* 0x00000001000d7824 */ /* 0x040fe400078e0211 */
[C---:B------:R-:W-:Y:S02]  /*0900*/  IMAD.IADD R11, R0.reuse, 0x1, R15 ;  /* 0x00000001000b7824 */ /* 0x040fe400078e020f */
[C---:B------:R-:W-:Y:S01]  /*0910*/  IMAD.IADD R18, R0.reuse, 0x1, R21 ;  /* 0x0000000100127824 */ /* 0x040fe200078e0215 */
[----:B--2---:R-:W-:Y:S01]  /*0920*/  ISETP.NE.AND P1, PT, R13, R8, PT ;  /* 0x000000080d00720c */ /* 0x004fe20003f25270 */
[----:B------:R-:W-:Y:S01]  /*0930*/  IMAD.IADD R13, R0, 0x1, -R17 ;  /* 0x00000001000d7824 */ /* 0x000fe200078e0a11 */
[----:B---3--:R-:W-:Y:S01]  /*0940*/  ISETP.NE.AND P2, PT, R16, R7, PT ;  /* 0x000000071000720c */ /* 0x008fe20003f45270 */
[----:B------:R-:W-:-:S03]  /*0950*/  IMAD.IADD R16, R0, 0x1, -R19 ;  /* 0x0000000100107824 */ /* 0x000fc600078e0a13 */
[----:B------:R-:W-:Y:S02]  /*0960*/  ISETP.NE.AND P1, PT, R13, R8, P1 ;  /* 0x000000080d00720c */ /* 0x000fe40000f25270 */
[-C--:B----4-:R-:W-:Y:S01]  /*0970*/  ISETP.NE.AND P0, PT, R11, R6.reuse, PT ;  /* 0x000000060b00720c */ /* 0x090fe20003f05270 */
[----:B------:R-:W-:Y:S01]  /*0980*/  IMAD.IADD R11, R0, 0x1, -R15 ;  /* 0x00000001000b7824 */ /* 0x000fe200078e0a0f */
[----:B------:R-:W-:Y:S02]  /*0990*/  ISETP.NE.AND P2, PT, R16, R7, P2 ;  /* 0x000000071000720c */ /* 0x000fe40001745270 */
[----:B------:R-:W-:Y:S01]  /*09a0*/  ISETP.NE.AND P3, PT, R18, R9, PT ;  /* 0x000000091200720c */ /* 0x000fe20003f65270 */
[----:B------:R-:W-:Y:S01]  /*09b0*/  IMAD.IADD R18, R0, 0x1, -R21 ;  /* 0x0000000100127824 */ /* 0x000fe200078e0a15 */
[----:B------:R-:W-:Y:S02]  /*09c0*/  ISETP.NE.AND P0, PT, R11, R6, P0 ;  /* 0x000000060b00720c */ /* 0x000fe40000705270 */
[----:B------:R-:W-:-:S02]  /*09d0*/  ISETP.EQ.OR P1, PT, R5, R14, P1 ;  /* 0x0000000e0500720c */ /* 0x000fc40000f22670 */
[----:B------:R-:W-:Y:S02]  /*09e0*/  ISETP.NE.AND P3, PT, R18, R9, P3 ;  /* 0x000000091200720c */ /* 0x000fe40001f65270 */
[C---:B------:R-:W-:Y:S02]  /*09f0*/  ISETP.EQ.OR P0, PT, R5.reuse, R4, P0 ;  /* 0x000000040500720c */ /* 0x040fe40000702670 */
[C---:B------:R-:W-:Y:S02]  /*0a00*/  ISETP.EQ.OR P2, PT, R5.reuse, R12, P2 ;  /* 0x0000000c0500720c */ /* 0x040fe40001742670 */
[----:B------:R-:W-:Y:S02]  /*0a10*/  ISETP.EQ.OR P3, PT, R5, R10, P3 ;  /* 0x0000000a0500720c */ /* 0x000fe40001f62670 */
[C---:B------:R-:W-:Y:S01]  /*0a20*/  LEA R6, R4.reuse, UR4, 0x2 ;  /* 0x0000000404067c11 */ /* 0x040fe2000f8e10ff */
[----:B------:R-:W-:-:S04]  /*0a30*/  VIADD R4, R4, 0x4 ;  /* 0x0000000404047836 */ /* 0x000fc80000000000 */
[----:B------:R0:W-:Y:S04]  /*0a40*/  @!P1 STS [R6+0x4], RZ ;  /* 0x000004ff06009388 */ /* 0x0001e80000000800 */
[----:B------:R0:W-:Y:S04]  /*0a50*/  @!P0 STS [R6], RZ ;  /* 0x000000ff06008388 */ /* 0x0001e80000000800 */
[----:B------:R0:W-:Y:S04]  /*0a60*/  @!P2 STS [R6+0x8], RZ ;  /* 0x000008ff0600a388 */ /* 0x0001e80000000800 */
[----:B------:R0:W-:Y:S02]  /*0a70*/  @!P3 STS [R6+0xc], RZ ;  /* 0x00000cff0600b388 */ /* 0x0001e40000000800 */
.L_x_3:
[----:B------:R-:W-:Y:S05]  /*0a80*/  BRA.U !UP1, `(.L_x_0) ;  /* 0x00000001099c7547 */ /* 0x000fea000b800000 */
[----:B------:R-:W-:Y:S02]  /*0a90*/  UISETP.NE.AND UP0, UPT, UR7, 0x1, UPT ;  /* 0x000000010700788c */ /* 0x000fe4000bf05270 */
[----:B------:R-:W-:-:S04]  /*0aa0*/  ULOP3.LUT UR5, UR5, 0x1, URZ, 0xc0, !UPT ;  /* 0x0000000105057892 */ /* 0x000fc8000f8ec0ff */
[----:B------:R-:W-:-:S03]  /*0ab0*/  UISETP.NE.U32.AND UP1, UPT, UR5, 0x1, UPT ;  /* 0x000000010500788c */ /* 0x000fc6000bf25070 */
[----:B------:R-:W-:Y:S08]  /*0ac0*/  BRA.U !UP0, `(.L_x_4) ;  /* 0x00000001085c7547 */ /* 0x000ff0000b800000 */
[----:B0-----:R-:W-:-:S05]  /*0ad0*/  IMAD.WIDE.U32 R6, R4, 0x4, R2 ;  /* 0x0000000404067825 */ /* 0x001fca00078e0002 */
[----:B------:R-:W2:Y:S04]  /*0ae0*/  LDG.E R8, desc[UR8][R6.64] ;  /* 0x0000000806087981 */ /* 0x000ea8000c1e1900 */
[----:B------:R0:W3:Y:S01]  /*0af0*/  LDG.E R9, desc[UR8][R6.64+0x4] ;  /* 0x0000040806097981 */ /* 0x0000e2000c1e1900 */
[----:B------:R-:W-:Y:S02]  /*0b00*/  VIADD R12, R4, 0x1 ;  /* 0x00000001040c7836 */ /* 0x000fe40000000000 */
[C---:B------:R-:W-:Y:S02]  /*0b10*/  IMAD.IADD R10, R5.reuse, 0x1, -R4 ;  /* 0x00000001050a7824 */ /* 0x040fe400078e0a04 */
[----:B-1----:R-:W-:-:S03]  /*0b20*/  IMAD.IADD R11, R5, 0x1, -R12 ;  /* 0x00000001050b7824 */ /* 0x002fc600078e0a0c */
[----:B------:R-:W-:Y:S02]  /*0b30*/  IABS R10, R10 ;  /* 0x0000000a000a7213 */ /* 0x000fe40000000000 */
[----:B------:R-:W-:-:S03]  /*0b40*/  IABS R15, R11 ;  /* 0x0000000b000f7213 */ /* 0x000fc60000000000 */
[----:B------:R-:W-:Y:S02]  /*0b50*/  IMAD.MOV.U32 R11, RZ, RZ, R10 ;  /* 0x000000ffff0b7224 */ /* 0x000fe400078e000a */
[C---:B-----5:R-:W-:Y:S02]  /*0b60*/  IMAD.IADD R10, R0.reuse, 0x1, R15 ;  /* 0x00000001000a7824 */ /* 0x060fe400078e020f */
[C-C-:B------:R-:W-:Y:S02]  /*0b70*/  IMAD.IADD R13, R0.reuse, 0x1, R11.reuse ;  /* 0x00000001000d7824 */ /* 0x140fe400078e020b */
[C---:B------:R-:W-:Y:S02]  /*0b80*/  IMAD.IADD R11, R0.reuse, 0x1, -R11 ;  /* 0x00000001000b7824 */ /* 0x040fe400078e0a0b */
[----:B0-----:R-:W-:Y:S01]  /*0b90*/  IMAD.IADD R6, R0, 0x1, -R15 ;  /* 0x0000000100067824 */ /* 0x001fe200078e0a0f */
[----:B--2---:R-:W-:Y:S02]  /*0ba0*/  ISETP.NE.AND P0, PT, R13, R8, PT ;  /* 0x000000080d00720c */ /* 0x004fe40003f05270 */
[----:B---3--:R-:W-:-:S02]  /*0bb0*/  ISETP.NE.AND P1, PT, R10, R9, PT ;  /* 0x000000090a00720c */ /* 0x008fc40003f25270 */
[----:B------:R-:W-:Y:S02]  /*0bc0*/  ISETP.NE.AND P0, PT, R11, R8, P0 ;  /* 0x000000080b00720c */ /* 0x000fe40000705270 */
[----:B------:R-:W-:Y:S02]  /*0bd0*/  ISETP.NE.AND P1, PT, R6, R9, P1 ;  /* 0x000000090600720c */ /* 0x000fe40000f25270 */
[C---:B------:R-:W-:Y:S02]  /*0be0*/  ISETP.EQ.OR P0, PT, R5.reuse, R4, P0 ;  /* 0x000000040500720c */ /* 0x040fe40000702670 */
[----:B------:R-:W-:Y:S02]  /*0bf0*/  ISETP.EQ.OR P1, PT, R5, R12, P1 ;  /* 0x0000000c0500720c */ /* 0x000fe40000f22670 */
[C---:B------:R-:W-:Y:S01]  /*0c00*/  LEA R6, R4.reuse, UR4, 0x2 ;  /* 0x0000000404067c11 */ /* 0x040fe2000f8e10ff */
[----:B------:R-:W-:-:S08]  /*0c10*/  VIADD R4, R4, 0x2 ;  /* 0x0000000204047836 */ /* 0x000fd00000000000 */
[----:B------:R2:W-:Y:S04]  /*0c20*/  @!P0 STS [R6], RZ ;  /* 0x000000ff06008388 */ /* 0x0005e80000000800 */
[----:B------:R2:W-:Y:S02]  /*0c30*/  @!P1 STS [R6+0x4], RZ ;  /* 0x000004ff06009388 */ /* 0x0005e40000000800 */
.L_x_4:
[----:B------:R-:W-:Y:S05]  /*0c40*/  BRA.U UP1, `(.L_x_0) ;  /* 0x00000001012c7547 */ /* 0x000fea000b800000 */
[----:B------:R-:W-:-:S06]  /*0c50*/  IMAD.WIDE.U32 R2, R4, 0x4, R2 ;  /* 0x0000000404027825 */ /* 0x000fcc00078e0002 */
[----:B------:R-:W3:Y:S01]  /*0c60*/  LDG.E R3, desc[UR8][R2.64] ;  /* 0x0000000802037981 */ /* 0x000ee2000c1e1900 */
[----:B0-2---:R-:W-:-:S05]  /*0c70*/  IMAD.IADD R6, R5, 0x1, -R4 ;  /* 0x0000000105067824 */ /* 0x005fca00078e0a04 */
[----:B------:R-:W-:-:S05]  /*0c80*/  IABS R7, R6 ;  /* 0x0000000600077213 */ /* 0x000fca0000000000 */
[C-C-:B-----5:R-:W-:Y:S02]  /*0c90*/  IMAD.IADD R6, R0.reuse, 0x1, R7.reuse ;  /* 0x0000000100067824 */ /* 0x160fe400078e0207 */
[----:B------:R-:W-:-:S03]  /*0ca0*/  IMAD.IADD R0, R0, 0x1, -R7 ;  /* 0x0000000100007824 */ /* 0x000fc600078e0a07 */
[----:B---3--:R-:W-:-:S04]  /*0cb0*/  ISETP.NE.AND P0, PT, R6, R3, PT ;  /* 0x000000030600720c */ /* 0x008fc80003f05270 */
[----:B------:R-:W-:-:S04]  /*0cc0*/  ISETP.NE.AND P0, PT, R0, R3, P0 ;  /* 0x000000030000720c */ /* 0x000fc80000705270 */
[----:B------:R-:W-:-:S13]  /*0cd0*/  ISETP.EQ.OR P0, PT, R5, R4, P0 ;  /* 0x000000040500720c */ /* 0x000fda0000702670 */
[----:B------:R-:W-:-:S05]  /*0ce0*/  @!P0 LEA R4, R4, UR4, 0x2 ;  /* 0x0000000404048c11 */ /* 0x000fca000f8e10ff */
[----:B------:R3:W-:Y:S02]  /*0cf0*/  @!P0 STS [R4], RZ ;  /* 0x000000ff04008388 */ /* 0x0007e40000000800 */
.L_x_0:
[----:B------:R-:W4:Y:S02]  /*0d00*/  LDC R8, c[0x0][0x388] ;  /* 0x0000e200ff087b82 */ /* 0x000f240000000800 */
[----:B----4-:R-:W-:-:S04]  /*0d10*/  ISETP.NE.AND P0, PT, R8, RZ, PT ;  /* 0x000000ff0800720c */ /* 0x010fc80003f05270 */
[----:B------:R-:W-:-:S13]  /*0d20*/  ISETP.NE.OR P0, PT, R5, RZ, !P0 ;  /* 0x000000ff0500720c */ /* 0x000fda0004705670 */
[----:B------:R-:W-:Y:S05]  /*0d30*/  @P0 EXIT ;  /* 0x000000000000094d */ /* 0x000fea0003800000 */
[----:B0-----:R-:W0:Y:S02]  /*0d40*/  LDC.64 R2, c[0x0][0x390] ;  /* 0x0000e400ff027b82 */ /* 0x001e240000000a00 */
[----:B0-----:R0:W5:Y:S01]  /*0d50*/  LDG.E.U8 R5, desc[UR8][R2.64] ;  /* 0x0000000802057981 */ /* 0x001162000c1e1100 */
[C---:B------:R-:W-:Y:S01]  /*0d60*/  ISETP.GE.U32.AND P0, PT, R8.reuse, 0x8, PT ;  /* 0x000000080800780c */ /* 0x040fe20003f06070 */
[----:B-----5:R-:W-:Y:S01]  /*0d70*/  IMAD.MOV.U32 R0, RZ, RZ, RZ ;  /* 0x000000ffff007224 */ /* 0x020fe200078e00ff */
[----:B---3--:R-:W-:-:S04]  /*0d80*/  LOP3.LUT R4, R8, 0x7, RZ, 0xc0, !PT ;  /* 0x0000000708047812 */ /* 0x008fc800078ec0ff */
[----:B------:R-:W-:-:S07]  /*0d90*/  ISETP.NE.AND P1, PT, R4, RZ, PT ;  /* 0x000000ff0400720c */ /* 0x000fce0003f25270 */
[----:B0-----:R-:W-:Y:S06]  /*0da0*/  @!P0 BRA `(.L_x_5) ;  /* 0x00000000004c8947 */ /* 0x001fec0003800000 */
[----:B------:R-:W-:Y:S01]  /*0db0*/  LOP3.LUT R0, R8, 0x7ffffff8, RZ, 0xc0, !PT ;  /* 0x7ffffff808007812 */ /* 0x000fe200078ec0ff */
[----:B------:R-:W-:-:S04]  /*0dc0*/  UIADD3 UR5, UPT, UPT, UR4, 0x10, URZ ;  /* 0x0000001004057890 */ /* 0x000fc8000fffe0ff */
[----:B--2---:R-:W-:-:S08]  /*0dd0*/  IMAD.MOV R6, RZ, RZ, -R0 ;  /* 0x000000ffff067224 */ /* 0x004fd000078e0a00 */
.L_x_6:
[----:B------:R-:W0:Y:S01]  /*0de0*/  LDS.128 R12, [UR5+-0x10] ;  /* 0xfffff005ff0c7984 */ /* 0x000e220008000c00 */
[----:B------:R-:W-:Y:S01]  /*0df0*/  LOP3.LUT P0, RZ, R5, 0xff, RZ, 0xc0, !PT ;  /* 0x000000ff05ff7812 */ /* 0x000fe2000780c0ff */
[----:B------:R-:W-:Y:S02]  /*0e00*/  VIADD R6, R6, 0x8 ;  /* 0x0000000806067836 */ /* 0x000fe40000000000 */
[----:B------:R-:W2:Y:S01]  /*0e10*/  LDS.128 R16, [UR5] ;  /* 0x00000005ff107984 */ /* 0x000ea20008000c00 */
[----:B------:R-:W-:Y:S02]  /*0e20*/  UIADD3 UR5, UPT, UPT, UR5, 0x20, URZ ;  /* 0x0000002005057890 */ /* 0x000fe4000fffe0ff */
[----:B------:R-:W-:Y:S02]  /*0e30*/  ISETP.NE.AND P2, PT, R6, RZ, PT ;  /* 0x000000ff0600720c */ /* 0x000fe40003f45270 */
[----:B0-----:R-:W-:-:S04]  /*0e40*/  ISETP.NE.AND P0, PT, R12, RZ, P0 ;  /* 0x000000ff0c00720c */ /* 0x001fc80000705270 */
[----:B------:R-:W-:-:S04]  /*0e50*/  ISETP.NE.AND P0, PT, R13, RZ, P0 ;  /* 0x000000ff0d00720c */ /* 0x000fc80000705270 */
[----:B------:R-:W-:-:S04]  /*0e60*/  ISETP.NE.AND P0, PT, R14, RZ, P0 ;  /* 0x000000ff0e00720c */ /* 0x000fc80000705270 */
[----:B------:R-:W-:-:S04]  /*0e70*/  ISETP.NE.AND P0, PT, R15, RZ, P0 ;  /* 0x000000ff0f00720c */ /* 0x000fc80000705270 */
[----:B--2---:R-:W-:-:S04]  /*0e80*/  ISETP.NE.AND P0, PT, R16, RZ, P0 ;  /* 0x000000ff1000720c */ /* 0x004fc80000705270 */
[----:B------:R-:W-:-:S04]  /*0e90*/  ISETP.NE.AND P0, PT, R17, RZ, P0 ;  /* 0x000000ff1100720c */ /* 0x000fc80000705270 */
[----:B------:R-:W-:-:S04]  /*0ea0*/  ISETP.NE.AND P0, PT, R18, RZ, P0 ;  /* 0x000000ff1200720c */ /* 0x000fc80000705270 */
[----:B------:R-:W-:-:S04]  /*0eb0*/  ISETP.NE.AND P0, PT, R19, RZ, P0 ;  /* 0x000000ff1300720c */ /* 0x000fc80000705270 */
[----:B------:R-:W-:Y:S01]  /*0ec0*/  SEL R5, RZ, 0x1, !P0 ;  /* 0x00000001ff057807 */ /* 0x000fe20004000000 */
[----:B------:R-:W-:Y:S08]  /*0ed0*/  @P2 BRA `(.L_x_6) ;  /* 0xfffffffc00c02947 */ /* 0x000ff0000383ffff */
.L_x_5:
[----:B------:R-:W-:Y:S05]  /*0ee0*/  @!P1 BRA `(.L_x_7) ;  /* 0x0000000000809947 */ /* 0x000fea0003800000 */
[----:B------:R-:W-:Y:S02]  /*0ef0*/  ISETP.GE.U32.AND P0, PT, R4, 0x4, PT ;  /* 0x000000040400780c */ /* 0x000fe40003f06070 */
[----:B------:R-:W-:-:S04]  /*0f00*/  LOP3.LUT R9, R8, 0x3, RZ, 0xc0, !PT ;  /* 0x0000000308097812 */ /* 0x000fc800078ec0ff */
[----:B------:R-:W-:-:S07]  /*0f10*/  ISETP.NE.AND P1, PT, R9, RZ, PT ;  /* 0x000000ff0900720c */ /* 0x000fce0003f25270 */
[----:B------:R-:W-:Y:S06]  /*0f20*/  @!P0 BRA `(.L_x_8) ;  /* 0x0000000000288947 */ /* 0x000fec0003800000 */
[C---:B------:R-:W-:Y:S01]  /*0f30*/  LEA R4, R0.reuse, UR4, 0x2 ;  /* 0x0000000400047c11 */ /* 0x040fe2000f8e10ff */
[----:B------:R-:W-:Y:S01]  /*0f40*/  VIADD R0, R0, 0x4 ;  /* 0x0000000400007836 */ /* 0x000fe20000000000 */
[----:B------:R-:W-:-:S03]  /*0f50*/  LOP3.LUT P0, RZ, R5, 0xff, RZ, 0xc0, !PT ;  /* 0x000000ff05ff7812 */ /* 0x000fc6000780c0ff */
[----:B-1----:R-:W0:Y:S04]  /*0f60*/  LDS.64 R10, [R4] ;  /* 0x00000000040a7984 */ /* 0x002e280000000a00 */
[----:B--2---:R-:W1:Y:S01]  /*0f70*/  LDS.64 R6, [R4+0x8] ;  /* 0x0000080004067984 */ /* 0x004e620000000a00 */
[----:B0-----:R-:W-:-:S04]  /*0f80*/  ISETP.NE.AND P0, PT, R10, RZ, P0 ;  /* 0x000000ff0a00720c */ /* 0x001fc80000705270 */
[----:B------:R-:W-:-:S04]  /*0f90*/  ISETP.NE.AND P0, PT, R11, RZ, P0 ;  /* 0x000000ff0b00720c */ /* 0x000fc80000705270 */
[----:B-1----:R-:W-:-:S04]  /*0fa0*/  ISETP.NE.AND P0, PT, R6, RZ, P0 ;  /* 0x000000ff0600720c */ /* 0x002fc80000705270 */
[----:B------:R-:W-:-:S04]  /*0fb0*/  ISETP.NE.AND P0, PT, R7, RZ, P0 ;  /* 0x000000ff0700720c */ /* 0x000fc80000705270 */
[----:B------:R-:W-:-:S09]  /*0fc0*/  SEL R5, RZ, 0x1, !P0 ;  /* 0x00000001ff057807 */ /* 0x000fd20004000000 */
.L_x_8:
[----:B------:R-:W-:Y:S05]  /*0fd0*/  @!P1 BRA `(.L_x_7) ;  /* 0x0000000000449947 */ /* 0x000fea0003800000 */
[----:B------:R-:W-:Y:S02]  /*0fe0*/  ISETP.NE.AND P0, PT, R9, 0x1, PT ;  /* 0x000000010900780c */ /* 0x000fe40003f05270 */
[----:B------:R-:W-:-:S04]  /*0ff0*/  LOP3.LUT R8, R8, 0x1, RZ, 0xc0, !PT ;  /* 0x0000000108087812 */ /* 0x000fc800078ec0ff */
[----:B------:R-:W-:-:S07]  /*1000*/  ISETP.NE.U32.AND P1, PT, R8, 0x1, PT ;  /* 0x000000010800780c */ /* 0x000fce0003f25070 */
[----:B------:R-:W-:Y:S06]  /*1010*/  @!P0 BRA `(.L_x_9) ;  /* 0x00000000001c8947 */ /* 0x000fec0003800000 */
[C---:B------:R-:W-:Y:S01]  /*1020*/  LEA R4, R0.reuse, UR4, 0x2 ;  /* 0x0000000400047c11 */ /* 0x040fe2000f8e10ff */
[----:B------:R-:W-:Y:S01]  /*1030*/  VIADD R0, R0, 0x2 ;  /* 0x0000000200007836 */ /* 0x000fe20000000000 */
[----:B------:R-:W-:-:S03]  /*1040*/  LOP3.LUT P0, RZ, R5, 0xff, RZ, 0xc0, !PT ;  /* 0x000000ff05ff7812 */ /* 0x000fc6000780c0ff */
[----:B--2---:R-:W0:Y:S02]  /*1050*/  LDS.64 R6, [R4] ;  /* 0x0000000004067984 */ /* 0x004e240000000a00 */
[----:B0-----:R-:W-:-:S04]  /*1060*/  ISETP.NE.AND P0, PT, R6, RZ, P0 ;  /* 0x000000ff0600720c */ /* 0x001fc80000705270 */
[----:B------:R-:W-:-:S04]  /*1070*/  ISETP.NE.AND P0, PT, R7, RZ, P0 ;  /* 0x000000ff0700720c */ /* 0x000fc80000705270 */
[----:B------:R-:W-:-:S09]  /*1080*/  SEL R5, RZ, 0x1, !P0 ;  /* 0x00000001ff057807 */ /* 0x000fd20004000000 */
.L_x_9:
[----:B------:R-:W-:Y:S02]  /*1090*/  @!P1 LEA R0, R0, UR4, 0x2 ;  /* 0x0000000400009c11 */ /* 0x000fe4000f8e10ff */
[----:B------:R-:W-:-:S04]  /*10a0*/  @!P1 LOP3.LUT P0, RZ, R5, 0xff, RZ, 0xc0, !PT ;  /* 0x000000ff05ff9812 */ /* 0x000fc8000780c0ff */
[----:B------:R-:W0:Y:S02]  /*10b0*/  @!P1 LDS R0, [R0] ;  /* 0x0000000000009984 */ /* 0x000e240000000800 */
[----:B0-----:R-:W-:-:S04]  /*10c0*/  @!P1 ISETP.NE.AND P0, PT, R0, RZ, P0 ;  /* 0x000000ff0000920c */ /* 0x001fc80000705270 */
[----:B------:R-:W-:-:S04]  /*10d0*/  @!P1 SEL R4, RZ, 0x1, !P0 ;  /* 0x00000001ff049807 */ /* 0x000fc80004000000 */
[----:B------:R-:W-:-:S07]  /*10e0*/  @!P1 PRMT R5, R4, 0x7610, R5 ;  /* 0x0000761004059816 */ /* 0x000fce0000000005 */
.L_x_7:
[----:B------:R-:W-:Y:S01]  /*10f0*/  STG.E.U8 desc[UR8][R2.64], R5 ;  /* 0x0000000502007986 */ /* 0x000fe2000c101108 */
[----:B------:R-:W-:Y:S05]  /*1100*/  EXIT ;  /* 0x000000000000794d */ /* 0x000fea0003800000 */
.L_x_10:
[----:B------:R-:W-:-:S00]  /*1110*/  BRA `(.L_x_10) ;  /* 0xfffffffc00fc7947 */ /* 0x000fc0000383ffff */
[----:B------:R-:W-:-:S00]  /*1120*/  NOP ;  /* 0x0000000000007918 */ /* 0x000fc00000000000 */
        /* <DEDUP_REMOVED lines=13> */
.L_x_11:


//--------------------- .nv.shared._Z7isValidPiiPb --------------------------
	.section	.nv.shared._Z7isValidPiiPb,"aw",@nobits
	.sectionflags	@""
	.align	16
	.zero		1024


//--------------------- .nv.shared.reserved.0     --------------------------
	.section	.nv.shared.reserved.0,"aw",@nobits
	.weak		__nv_reservedSMEM_offset_0_alias
	.size		__nv_reservedSMEM_offset_0_alias, 0, 64
	.other		__nv_reservedSMEM_offset_0_alias,@"STO_CUDA_RESERVED_SHARED STV_DEFAULT"
__nv_reservedSMEM_offset_0_alias:
	.zero		0
	.zero		64


//--------------------- .nv.constant0._Z7isValidPiiPb --------------------------
	.section	.nv.constant0._Z7isValidPiiPb,"a",@progbits
	.sectionflags	@""
	.align	4
.nv.constant0._Z7isValidPiiPb:
	.zero		920


//--------------------- SYMBOLS --------------------------

	.type		.nv.reservedSmem.offset0,@object
	.size		.nv.reservedSmem.offset0,0x4
	.type		.nv.reservedSmem.cap,@object
	.size		.nv.reservedSmem.cap,0x4
